	.headerflags	@"EF_CUDA_TEXMODE_UNIFIED EF_CUDA_64BIT_ADDRESS EF_CUDA_ACCELERATORS EF_CUDA_SM90 EF_CUDA_VIRTUAL_SM(EF_CUDA_SM90)"
	.elftype	@"ET_EXEC"


//--------------------- .nv.info                  --------------------------
	.section	.nv.info,"",@"SHT_CUDA_INFO"
	.align	4


	//----- nvinfo : EIATTR_REGCOUNT
	.align		4
        /*0000*/ 	.byte	0x04, 0x2f
        /*0002*/ 	.short	(.L_3 - .L_2)
	.align		4
.L_2:
        /*0004*/ 	.word	index@(triton_poi_fused_cat_31)
        /*0008*/ 	.word	0x00000038


	//----- nvinfo : EIATTR_MIN_STACK_SIZE
	.align		4
.L_3:
        /*000c*/ 	.byte	0x04, 0x12
        /*000e*/ 	.short	(.L_5 - .L_4)
	.align		4
.L_4:
        /*0010*/ 	.word	index@(triton_poi_fused_cat_31)
        /*0014*/ 	.word	0x00000000


	//----- nvinfo : EIATTR_FRAME_SIZE
	.align		4
.L_5:
        /*0018*/ 	.byte	0x04, 0x11
        /*001a*/ 	.short	(.L_7 - .L_6)
	.align		4
.L_6:
        /*001c*/ 	.word	index@(triton_poi_fused_cat_31)
        /*0020*/ 	.word	0x00000000


	//----- nvinfo : EIATTR_MIN_STACK_SIZE
	.align		4
.L_7:
        /*0024*/ 	.byte	0x04, 0x12
        /*0026*/ 	.short	(.L_9 - .L_8)
	.align		4
.L_8:
        /*0028*/ 	.word	index@(triton_poi_fused_cat_31)
        /*002c*/ 	.word	0x00000000
.L_9:


//--------------------- .nv.info.triton_poi_fused_cat_31 --------------------------
	.section	.nv.info.triton_poi_fused_cat_31,"",@"SHT_CUDA_INFO"
	.sectionflags	@""
	.align	4


	//----- nvinfo : EIATTR_CUDA_API_VERSION
	.align		4
        /*0000*/ 	.byte	0x04, 0x37
        /*0002*/ 	.short	(.L_11 - .L_10)
.L_10:
        /*0004*/ 	.word	0x0000007c


	//----- nvinfo : EIATTR_KPARAM_INFO
	.align		4
.L_11:
        /*0008*/ 	.byte	0x04, 0x17
        /*000a*/ 	.short	(.L_13 - .L_12)
.L_12:
        /*000c*/ 	.word	0x00000000
        /*0010*/ 	.short	0x0015
        /*0012*/ 	.short	0x00a8
        /*0014*/ 	.byte	0x00, 0xf0, 0x11, 0x00


	//----- nvinfo : EIATTR_KPARAM_INFO
	.align		4
.L_13:
        /*0018*/ 	.byte	0x04, 0x17
        /*001a*/ 	.short	(.L_15 - .L_14)
.L_14:
        /*001c*/ 	.word	0x00000000
        /*0020*/ 	.short	0x0014
        /*0022*/ 	.short	0x00a0
        /*0024*/ 	.byte	0x00, 0xf4, 0x21, 0x00


	//----- nvinfo : EIATTR_KPARAM_INFO
	.align		4
.L_15:
        /*0028*/ 	.byte	0x04, 0x17
        /*002a*/ 	.short	(.L_17 - .L_16)
.L_16:
        /*002c*/ 	.word	0x00000000
        /*0030*/ 	.short	0x0013
        /*0032*/ 	.short	0x0098
        /*0034*/ 	.byte	0x00, 0xf4, 0x21, 0x00


	//----- nvinfo : EIATTR_KPARAM_INFO
	.align		4
.L_17:
        /*0038*/ 	.byte	0x04, 0x17
        /*003a*/ 	.short	(.L_19 - .L_18)
.L_18:
        /*003c*/ 	.word	0x00000000
        /*0040*/ 	.short	0x0012
        /*0042*/ 	.short	0x0090
        /*0044*/ 	.byte	0x00, 0xf4, 0x21, 0x00


	//----- nvinfo : EIATTR_KPARAM_INFO
	.align		4
.L_19:
        /*0048*/ 	.byte	0x04, 0x17
        /*004a*/ 	.short	(.L_21 - .L_20)
.L_20:
        /*004c*/ 	.word	0x00000000
        /*0050*/ 	.short	0x0011
        /*0052*/ 	.short	0x0088
        /*0054*/ 	.byte	0x00, 0xf4, 0x21, 0x00


	//----- nvinfo : EIATTR_KPARAM_INFO
	.align		4
.L_21:
        /*0058*/ 	.byte	0x04, 0x17
        /*005a*/ 	.short	(.L_23 - .L_22)
.L_22:
        /*005c*/ 	.word	0x00000000
        /*0060*/ 	.short	0x0010
        /*0062*/ 	.short	0x0080
        /*0064*/ 	.byte	0x00, 0xf4, 0x21, 0x00


	//----- nvinfo : EIATTR_KPARAM_INFO
	.align		4
.L_23:
        /*0068*/ 	.byte	0x04, 0x17
        /*006a*/ 	.short	(.L_25 - .L_24)
.L_24:
        /*006c*/ 	.word	0x00000000
        /*0070*/ 	.short	0x000f
        /*0072*/ 	.short	0x0078
        /*0074*/ 	.byte	0x00, 0xf4, 0x21, 0x00


	//----- nvinfo : EIATTR_KPARAM_INFO
	.align		4
.L_25:
        /*0078*/ 	.byte	0x04, 0x17
        /*007a*/ 	.short	(.L_27 - .L_26)
.L_26:
        /*007c*/ 	.word	0x00000000
        /*0080*/ 	.short	0x000e
        /*0082*/ 	.short	0x0070
        /*0084*/ 	.byte	0x00, 0xf4, 0x21, 0x00


	//----- nvinfo : EIATTR_KPARAM_INFO
	.align		4
.L_27:
        /*0088*/ 	.byte	0x04, 0x17
        /*008a*/ 	.short	(.L_29 - .L_28)
.L_28:
        /*008c*/ 	.word	0x00000000
        /*0090*/ 	.short	0x000d
        /*0092*/ 	.short	0x0068
        /*0094*/ 	.byte	0x00, 0xf4, 0x21, 0x00


	//----- nvinfo : EIATTR_KPARAM_INFO
	.align		4
.L_29:
        /*0098*/ 	.byte	0x04, 0x17
        /*009a*/ 	.short	(.L_31 - .L_30)
.L_30:
        /*009c*/ 	.word	0x00000000
        /*00a0*/ 	.short	0x000c
        /*00a2*/ 	.short	0x0060
        /*00a4*/ 	.byte	0x00, 0xf4, 0x21, 0x00


	//----- nvinfo : EIATTR_KPARAM_INFO
	.align		4
.L_31:
        /*00a8*/ 	.byte	0x04, 0x17
        /*00aa*/ 	.short	(.L_33 - .L_32)
.L_32:
        /*00ac*/ 	.word	0x00000000
        /*00b0*/ 	.short	0x000b
        /*00b2*/ 	.short	0x0058
        /*00b4*/ 	.byte	0x00, 0xf4, 0x21, 0x00


	//----- nvinfo : EIATTR_KPARAM_INFO
	.align		4
.L_33:
        /*00b8*/ 	.byte	0x04, 0x17
        /*00ba*/ 	.short	(.L_35 - .L_34)
.L_34:
        /*00bc*/ 	.word	0x00000000
        /*00c0*/ 	.short	0x000a
        /*00c2*/ 	.short	0x0050
        /*00c4*/ 	.byte	0x00, 0xf4, 0x21, 0x00


	//----- nvinfo : EIATTR_KPARAM_INFO
	.align		4
.L_35:
        /*00c8*/ 	.byte	0x04, 0x17
        /*00ca*/ 	.short	(.L_37 - .L_36)
.L_36:
        /*00cc*/ 	.word	0x00000000
        /*00d0*/ 	.short	0x0009
        /*00d2*/ 	.short	0x0048
        /*00d4*/ 	.byte	0x00, 0xf4, 0x21, 0x00


	//----- nvinfo : EIATTR_KPARAM_INFO
	.align		4
.L_37:
        /*00d8*/ 	.byte	0x04, 0x17
        /*00da*/ 	.short	(.L_39 - .L_38)
.L_38:
        /*00dc*/ 	.word	0x00000000
        /*00e0*/ 	.short	0x0008
        /*00e2*/ 	.short	0x0040
        /*00e4*/ 	.byte	0x00, 0xf4, 0x21, 0x00


	//----- nvinfo : EIATTR_KPARAM_INFO
	.align		4
.L_39:
        /*00e8*/ 	.byte	0x04, 0x17
        /*00ea*/ 	.short	(.L_41 - .L_40)
.L_40:
        /*00ec*/ 	.word	0x00000000
        /*00f0*/ 	.short	0x0007
        /*00f2*/ 	.short	0x0038
        /*00f4*/ 	.byte	0x00, 0xf4, 0x21, 0x00


	//----- nvinfo : EIATTR_KPARAM_INFO
	.align		4
.L_41:
        /*00f8*/ 	.byte	0x04, 0x17
        /*00fa*/ 	.short	(.L_43 - .L_42)
.L_42:
        /*00fc*/ 	.word	0x00000000
        /*0100*/ 	.short	0x0006
        /*0102*/ 	.short	0x0030
        /*0104*/ 	.byte	0x00, 0xf4, 0x21, 0x00


	//----- nvinfo : EIATTR_KPARAM_INFO
	.align		4
.L_43:
        /*0108*/ 	.byte	0x04, 0x17
        /*010a*/ 	.short	(.L_45 - .L_44)
.L_44:
        /*010c*/ 	.word	0x00000000
        /*0110*/ 	.short	0x0005
        /*0112*/ 	.short	0x0028
        /*0114*/ 	.byte	0x00, 0xf4, 0x21, 0x00


	//----- nvinfo : EIATTR_KPARAM_INFO
	.align		4
.L_45:
        /*0118*/ 	.byte	0x04, 0x17
        /*011a*/ 	.short	(.L_47 - .L_46)
.L_46:
        /*011c*/ 	.word	0x00000000
        /*0120*/ 	.short	0x0004
        /*0122*/ 	.short	0x0020
        /*0124*/ 	.byte	0x00, 0xf4, 0x21, 0x00


	//----- nvinfo : EIATTR_KPARAM_INFO
	.align		4
.L_47:
        /*0128*/ 	.byte	0x04, 0x17
        /*012a*/ 	.short	(.L_49 - .L_48)
.L_48:
        /*012c*/ 	.word	0x00000000
        /*0130*/ 	.short	0x0003
        /*0132*/ 	.short	0x0018
        /*0134*/ 	.byte	0x00, 0xf4, 0x21, 0x00


	//----- nvinfo : EIATTR_KPARAM_INFO
	.align		4
.L_49:
        /*0138*/ 	.byte	0x04, 0x17
        /*013a*/ 	.short	(.L_51 - .L_50)
.L_50:
        /*013c*/ 	.word	0x00000000
        /*0140*/ 	.short	0x0002
        /*0142*/ 	.short	0x0010
        /*0144*/ 	.byte	0x00, 0xf4, 0x21, 0x00


	//----- nvinfo : EIATTR_KPARAM_INFO
	.align		4
.L_51:
        /*0148*/ 	.byte	0x04, 0x17
        /*014a*/ 	.short	(.L_53 - .L_52)
.L_52:
        /*014c*/ 	.word	0x00000000
        /*0150*/ 	.short	0x0001
        /*0152*/ 	.short	0x0008
        /*0154*/ 	.byte	0x00, 0xf4, 0x21, 0x00


	//----- nvinfo : EIATTR_KPARAM_INFO
	.align		4
.L_53:
        /*0158*/ 	.byte	0x04, 0x17
        /*015a*/ 	.short	(.L_55 - .L_54)
.L_54:
        /*015c*/ 	.word	0x00000000
        /*0160*/ 	.short	0x0000
        /*0162*/ 	.short	0x0000
        /*0164*/ 	.byte	0x00, 0xf4, 0x21, 0x00


	//----- nvinfo : EIATTR_SPARSE_MMA_MASK
	.align		4
.L_55:
        /*0168*/ 	.byte	0x03, 0x50
        /*016a*/ 	.short	0x0000


	//----- nvinfo : EIATTR_MAXREG_COUNT
	.align		4
        /*016c*/ 	.byte	0x03, 0x1b
        /*016e*/ 	.short	0x00ff


	//----- nvinfo : EIATTR_EXIT_INSTR_OFFSETS
	.align		4
        /*0170*/ 	.byte	0x04, 0x1c
        /*0172*/ 	.short	(.L_57 - .L_56)


	//   ....[0]....
.L_56:
        /*0174*/ 	.word	0x00001290


	//   ....[1]....
        /*0178*/ 	.word	0x000012b0


	//----- nvinfo : EIATTR_REQNTID
	.align		4
.L_57:
        /*017c*/ 	.byte	0x04, 0x10
        /*017e*/ 	.short	(.L_59 - .L_58)
.L_58:
        /*0180*/ 	.word	0x00000100
        /*0184*/ 	.word	0x00000001
        /*0188*/ 	.word	0x00000001


	//----- nvinfo : EIATTR_CBANK_PARAM_SIZE
	.align		4
.L_59:
        /*018c*/ 	.byte	0x03, 0x19
        /*018e*/ 	.short	0x00ac


	//----- nvinfo : EIATTR_PARAM_CBANK
	.align		4
        /*0190*/ 	.byte	0x04, 0x0a
        /*0192*/ 	.short	(.L_61 - .L_60)
	.align		4
.L_60:
        /*0194*/ 	.word	index@(.nv.constant0.triton_poi_fused_cat_31)
        /*0198*/ 	.short	0x0210
        /*019a*/ 	.short	0x00ac


	//----- nvinfo : EIATTR_SW_WAR
	.align		4
.L_61:
        /*019c*/ 	.byte	0x04, 0x36
        /*019e*/ 	.short	(.L_63 - .L_62)
.L_62:
        /*01a0*/ 	.word	0x00000008
.L_63:


//--------------------- .nv.callgraph             --------------------------
	.section	.nv.callgraph,"",@"SHT_CUDA_CALLGRAPH"
	.align	4
	.sectionentsize	8
	.align		4
        /*0000*/ 	.word	0x00000000
	.align		4
        /*0004*/ 	.word	0xffffffff
	.align		4
        /*0008*/ 	.word	0x00000000
	.align		4
        /*000c*/ 	.word	0xfffffffe
	.align		4
        /*0010*/ 	.word	0x00000000
	.align		4
        /*0014*/ 	.word	0xfffffffd
	.align		4
        /*0018*/ 	.word	0x00000000
	.align		4
        /*001c*/ 	.word	0xfffffffc


//--------------------- .nv.constant4             --------------------------
	.section	.nv.constant4,"a",@progbits
	.align	8
	.align		8
.nv.constant4:
        /*0000*/ 	.dword	_$_str
	.align		8
        /*0008*/ 	.dword	_$_str_$_2


//--------------------- .text.triton_poi_fused_cat_31 --------------------------
	.section	.text.triton_poi_fused_cat_31,"ax",@progbits
	.align	128
        .global         triton_poi_fused_cat_31
        .type           triton_poi_fused_cat_31,@function
        .size           triton_poi_fused_cat_31,(.L_x_1 - triton_poi_fused_cat_31)
        .other          triton_poi_fused_cat_31,@"STO_CUDA_ENTRY STV_DEFAULT"
triton_poi_fused_cat_31:
.text.triton_poi_fused_cat_31:
[----:B------:R-:W0:Y:S01]  /*0000*/  LDC R1, c[0x0][0x28] ;  /* 0x00000a00ff017b82 */ /* 0x000e220000000800 */
[----:B------:R-:W1:Y:S01]  /*0010*/  S2R R0, SR_TID.X ;  /* 0x0000000000007919 */ /* 0x000e620000002100 */
[----:B------:R-:W-:-:S06]  /*0020*/  CS2R R26, SRZ ;  /* 0x00000000001a7805 */ /* 0x000fcc000001ff00 */
[----:B------:R-:W2:Y:S01]  /*0030*/  LDC.64 R16, c[0x0][0x270] ;  /* 0x00009c00ff107b82 */ /* 0x000ea20000000a00 */
[----:B------:R-:W-:Y:S01]  /*0040*/  ULDC.64 UR4, c[0x0][0x208] ;  /* 0x0000820000047ab9 */ /* 0x000fe20000000a00 */
[----:B------:R-:W3:Y:S01]  /*0050*/  S2R R3, SR_CTAID.X ;  /* 0x0000000000037919 */ /* 0x000ee20000002500 */
[----:B------:R-:W-:-:S05]  /*0060*/  ULDC.64 UR6, c[0x0][0x260] ;  /* 0x0000980000067ab9 */ /* 0x000fca0000000a00 */
[----:B------:R-:W4:Y:S08]  /*0070*/  LDC.64 R20, c[0x0][0x278] ;  /* 0x00009e00ff147b82 */ /* 0x000f300000000a00 */
[----:B------:R-:W5:Y:S08]  /*0080*/  LDC.64 R12, c[0x0][0x268] ;  /* 0x00009a00ff0c7b82 */ /* 0x000f700000000a00 */
[----:B------:R-:W2:Y:S01]  /*0090*/  LDC.64 R22, c[0x0][0x280] ;  /* 0x0000a000ff167b82 */ /* 0x000ea20000000a00 */
[----:B-1----:R-:W-:Y:S01]  /*00a0*/  IMAD.SHL.U32 R0, R0, 0x2, RZ ;  /* 0x0000000200007824 */ /* 0x002fe200078e00ff */
[----:B------:R-:W-:-:S02]  /*00b0*/  CS2R R46, SRZ ;  /* 0x00000000002e7805 */ /* 0x000fc4000001ff00 */
[----:B------:R-:W-:Y:S02]  /*00c0*/  CS2R R14, SRZ ;  /* 0x00000000000e7805 */ /* 0x000fe4000001ff00 */
[----:B------:R-:W-:Y:S02]  /*00d0*/  CS2R R18, SRZ ;  /* 0x0000000000127805 */ /* 0x000fe4000001ff00 */
[----:B------:R-:W-:Y:S02]  /*00e0*/  CS2R R10, SRZ ;  /* 0x00000000000a7805 */ /* 0x000fe4000001ff00 */
[----:B------:R-:W-:Y:S01]  /*00f0*/  LOP3.LUT R0, R0, 0x1fe, RZ, 0xc0, !PT ;  /* 0x000001fe00007812 */ /* 0x000fe200078ec0ff */
[----:B------:R-:W1:Y:S04]  /*0100*/  LDC.64 R52, c[0x0][0x228] ;  /* 0x00008a00ff347b82 */ /* 0x000e680000000a00 */
[----:B---3--:R-:W-:-:S04]  /*0110*/  IMAD R4, R3, 0x200, R0 ;  /* 0x0000020003047824 */ /* 0x008fc800078e0200 */
[----:B------:R-:W-:Y:S01]  /*0120*/  IMAD.HI R0, R4, 0x38e38e39, RZ ;  /* 0x38e38e3904007827 */ /* 0x000fe200078e02ff */
[----:B------:R-:W3:Y:S04]  /*0130*/  LDC.64 R2, c[0x0][0x220] ;  /* 0x00008800ff027b82 */ /* 0x000ee80000000a00 */
[----:B------:R-:W-:-:S04]  /*0140*/  SHF.R.U32.HI R5, RZ, 0x1f, R0 ;  /* 0x0000001fff057819 */ /* 0x000fc80000011600 */
[----:B------:R-:W-:Y:S01]  /*0150*/  LEA.HI.SX32 R5, R0, R5, 0x1a ;  /* 0x0000000500057211 */ /* 0x000fe200078fd2ff */
[----:B------:R-:W1:Y:S04]  /*0160*/  LDC.64 R36, c[0x0][0x210] ;  /* 0x00008400ff247b82 */ /* 0x000e680000000a00 */
[C---:B------:R-:W-:Y:S02]  /*0170*/  IMAD R8, R5.reuse, -0x120, R4 ;  /* 0xfffffee005087824 */ /* 0x040fe400078e0204 */
[----:B------:R-:W-:Y:S02]  /*0180*/  IMAD R9, R5, 0x60, RZ ;  /* 0x0000006005097824 */ /* 0x000fe400078e02ff */
[C---:B------:R-:W-:Y:S01]  /*0190*/  VIADD R0, R8.reuse, 0xffffff80 ;  /* 0xffffff8008007836 */ /* 0x040fe20000000000 */
[----:B------:R-:W-:Y:S01]  /*01a0*/  ISETP.GE.AND P1, PT, R8, 0x40, PT ;  /* 0x000000400800780c */ /* 0x000fe20003f26270 */
[----:B------:R-:W1:Y:S03]  /*01b0*/  LDC.64 R40, c[0x0][0x218] ;  /* 0x00008600ff287b82 */ /* 0x000e660000000a00 */
[----:B------:R-:W-:Y:S01]  /*01c0*/  ISETP.LT.AND P3, PT, R4, 0x158880, !P1 ;  /* 0x001588800400780c */ /* 0x000fe20004f61270 */
[----:B---3--:R-:W-:Y:S01]  /*01d0*/  IMAD.WIDE R2, R8, 0x4, R2 ;  /* 0x0000000408027825 */ /* 0x008fe200078e0202 */
[----:B------:R-:W-:-:S02]  /*01e0*/  SHF.R.S32.HI R28, RZ, 0x1f, R8 ;  /* 0x0000001fff1c7819 */ /* 0x000fc40000011408 */
[----:B------:R-:W-:Y:S01]  /*01f0*/  IADD3 R6, P0, R8, R9, RZ ;  /* 0x0000000908067210 */ /* 0x000fe20007f1e0ff */
[----:B------:R-:W3:Y:S01]  /*0200*/  LDC.64 R42, c[0x0][0x230] ;  /* 0x00008c00ff2a7b82 */ /* 0x000ee20000000a00 */
[----:B------:R-:W-:Y:S01]  /*0210*/  ISETP.GE.U32.AND P2, PT, R0, 0x60, PT ;  /* 0x000000600000780c */ /* 0x000fe20003f46070 */
[----:B--2---:R-:W-:Y:S01]  /*0220*/  IMAD.WIDE R16, R8, 0x4, R16 ;  /* 0x0000000408107825 */ /* 0x004fe200078e0210 */
[----:B------:R-:W-:-:S05]  /*0230*/  P2R R7, PR, RZ, 0x2 ;  /* 0x00000002ff077803 */ /* 0x000fca0000000000 */
[----:B------:R2:W3:Y:S01]  /*0240*/  @P3 LDG.E.EL.64 R26, desc[UR4][R2.64] ;  /* 0x00000004021a3981 */ /* 0x0004e2000c2e1b00 */
[----:B------:R-:W-:Y:S01]  /*0250*/  LEA.HI.X.SX32 R9, R9, R28, 0x1, P0 ;  /* 0x0000001c09097211 */ /* 0x000fe200000f0eff */
[----:B----4-:R-:W-:Y:S01]  /*0260*/  IMAD.WIDE R20, R8, 0x4, R20 ;  /* 0x0000000408147825 */ /* 0x010fe200078e0214 */
[----:B------:R-:W-:Y:S02]  /*0270*/  ISETP.LT.AND P0, PT, R4, 0x158880, !P2 ;  /* 0x001588800400780c */ /* 0x000fe40005701270 */
[----:B------:R-:W-:Y:S01]  /*0280*/  LEA R24, P4, R6, UR6, 0x2 ;  /* 0x0000000606187c11 */ /* 0x000fe2000f8810ff */
[----:B-----5:R-:W-:Y:S01]  /*0290*/  IMAD.WIDE R12, R8, 0x4, R12 ;  /* 0x00000004080c7825 */ /* 0x020fe200078e020c */
[----:B------:R-:W-:Y:S02]  /*02a0*/  P2R R0, PR, RZ, 0x4 ;  /* 0x00000004ff007803 */ /* 0x000fe40000000000 */
[----:B------:R-:W-:Y:S02]  /*02b0*/  LEA.HI.X R25, R6, UR7, R9, 0x2, P4 ;  /* 0x0000000706197c11 */ /* 0x000fe4000a0f1409 */
[----:B--2---:R-:W-:Y:S01]  /*02c0*/  CS2R R2, SRZ ;  /* 0x0000000000027805 */ /* 0x004fe2000001ff00 */
[----:B0-----:R-:W-:Y:S01]  /*02d0*/  IMAD.WIDE R22, R8, 0x4, R22 ;  /* 0x0000000408167825 */ /* 0x001fe200078e0216 */
[----:B------:R-:W-:-:S03]  /*02e0*/  ULDC.64 UR6, c[0x0][0x238] ;  /* 0x00008e0000067ab9 */ /* 0x000fc60000000a00 */
[----:B------:R0:W2:Y:S04]  /*02f0*/  @P0 LDG.E.EL.64 R46, desc[UR4][R24.64+-0x200] ;  /* 0xfffe0004182e0981 */ /* 0x0000a8000c2e1b00 */
[----:B------:R-:W4:Y:S04]  /*0300*/  @P0 LDG.E.EL.64 R14, desc[UR4][R16.64+-0x200] ;  /* 0xfffe0004100e0981 */ /* 0x000f28000c2e1b00 */
[----:B------:R5:W4:Y:S04]  /*0310*/  @P0 LDG.E.EL.64 R18, desc[UR4][R20.64+-0x200] ;  /* 0xfffe000414120981 */ /* 0x000b28000c2e1b00 */
[----:B------:R-:W4:Y:S04]  /*0320*/  @P0 LDG.E.EL.64 R2, desc[UR4][R12.64+-0x200] ;  /* 0xfffe00040c020981 */ /* 0x000f28000c2e1b00 */
[----:B------:R0:W4:Y:S01]  /*0330*/  @P0 LDG.E.EL.64 R10, desc[UR4][R22.64+-0x200] ;  /* 0xfffe0004160a0981 */ /* 0x000122000c2e1b00 */
[----:B------:R-:W-:-:S05]  /*0340*/  IMAD.SHL.U32 R35, R5, 0x40, RZ ;  /* 0x0000004005237824 */ /* 0x000fca00078e00ff */
[----:B------:R-:W-:-:S04]  /*0350*/  IADD3 R5, P4, R8, R35, RZ ;  /* 0x0000002308057210 */ /* 0x000fc80007f9e0ff */
[----:B------:R-:W-:Y:S01]  /*0360*/  LEA.HI.X.SX32 R28, R35, R28, 0x1, P4 ;  /* 0x0000001c231c7211 */ /* 0x000fe200020f0eff */
[C---:B0-----:R-:W-:Y:S02]  /*0370*/  IMAD.SHL.U32 R24, R5.reuse, 0x4, RZ ;  /* 0x0000000405187824 */ /* 0x041fe400078e00ff */
[----:B-----5:R-:W-:Y:S01]  /*0380*/  IMAD.MOV.U32 R21, RZ, RZ, 0x3e800000 ;  /* 0x3e800000ff157424 */ /* 0x020fe200078e00ff */
[----:B------:R-:W-:Y:S02]  /*0390*/  SHF.L.U64.HI R20, R5, 0x2, R28 ;  /* 0x0000000205147819 */ /* 0x000fe4000001021c */
[----:B------:R-:W-:Y:S01]  /*03a0*/  IADD3 R22, P4, R24, UR6, RZ ;  /* 0x0000000618167c10 */ /* 0x000fe2000ff9e0ff */
[----:B------:R-:W0:Y:S03]  /*03b0*/  LDC.64 R28, c[0x0][0x248] ;  /* 0x00009200ff1c7b82 */ /* 0x000e260000000a00 */
[----:B------:R-:W-:Y:S01]  /*03c0*/  IADD3.X R23, R20, UR7, RZ, P4, !PT ;  /* 0x0000000714177c10 */ /* 0x000fe2000a7fe4ff */
[----:B------:R-:W-:Y:S01]  /*03d0*/  ULDC.64 UR6, c[0x0][0x288] ;  /* 0x0000a20000067ab9 */ /* 0x000fe20000000a00 */
[----:B------:R-:W-:-:S02]  /*03e0*/  ISETP.GT.AND P1, PT, R8, 0xdf, PT ;  /* 0x000000df0800780c */ /* 0x000fc40003f24270 */
[----:B---3--:R-:W-:-:S05]  /*03f0*/  SEL R27, R27, RZ, P3 ;  /* 0x000000ff1b1b7207 */ /* 0x008fca0001800000 */
[----:B------:R-:W-:-:S04]  /*0400*/  FADD R27, R27, 0.0010000000474974513054 ;  /* 0x3a83126f1b1b7421 */ /* 0x000fc80000000000 */
[----:B------:R-:W3:Y:S01]  /*0410*/  MUFU.SQRT R13, R27 ;  /* 0x0000001b000d7308 */ /* 0x000ee20000002000 */
[----:B--2---:R-:W-:Y:S02]  /*0420*/  SEL R48, R46, RZ, P0 ;  /* 0x000000ff2e307207 */ /* 0x004fe40000000000 */
[----:B----4-:R-:W-:Y:S02]  /*0430*/  SEL R46, R14, RZ, P0 ;  /* 0x000000ff0e2e7207 */ /* 0x010fe40000000000 */
[----:B---3--:R-:W-:Y:S02]  /*0440*/  FSETP.GT.AND P5, PT, R13, 8.50705917302346158658e+37, PT ;  /* 0x7e8000000d00780b */ /* 0x008fe40003fa4000 */
[----:B------:R-:W-:Y:S02]  /*0450*/  SEL R14, R18, RZ, P0 ;  /* 0x000000ff120e7207 */ /* 0x000fe40000000000 */
[----:B------:R-:W-:Y:S02]  /*0460*/  SEL R17, R19, RZ, P0 ;  /* 0x000000ff13117207 */ /* 0x000fe40000000000 */
[----:B------:R-:W2:Y:S01]  /*0470*/  LDC.64 R18, c[0x0][0x298] ;  /* 0x0000a600ff127b82 */ /* 0x000ea20000000a00 */
[----:B------:R-:W-:-:S02]  /*0480*/  SEL R47, R47, RZ, P0 ;  /* 0x000000ff2f2f7207 */ /* 0x000fc40000000000 */
[----:B------:R-:W-:Y:S02]  /*0490*/  SEL R49, R15, RZ, P0 ;  /* 0x000000ff0f317207 */ /* 0x000fe40000000000 */
[----:B------:R-:W-:Y:S02]  /*04a0*/  SEL R45, R2, RZ, P0 ;  /* 0x000000ff022d7207 */ /* 0x000fe40000000000 */
[----:B------:R-:W-:Y:S02]  /*04b0*/  SEL R16, R3, RZ, P0 ;  /* 0x000000ff03107207 */ /* 0x000fe40000000000 */
[----:B------:R-:W-:Y:S02]  /*04c0*/  SEL R9, R10, RZ, P0 ;  /* 0x000000ff0a097207 */ /* 0x000fe40000000000 */
[----:B------:R-:W-:Y:S02]  /*04d0*/  SEL R12, R11, RZ, P0 ;  /* 0x000000ff0b0c7207 */ /* 0x000fe40000000000 */
[C---:B------:R-:W-:Y:S01]  /*04e0*/  FSETP.GEU.AND P0, PT, R13.reuse, 1.175494350822287508e-38, PT ;  /* 0x008000000d00780b */ /* 0x040fe20003f0e000 */
[----:B------:R-:W-:Y:S01]  /*04f0*/  @P5 FMUL R13, R13, 0.25 ;  /* 0x3e8000000d0d5820 */ /* 0x000fe20000400000 */
[----:B------:R-:W-:-:S02]  /*0500*/  FSEL R5, R21, 1, P5 ;  /* 0x3f80000015057808 */ /* 0x000fc40002800000 */
[----:B------:R-:W-:Y:S02]  /*0510*/  IADD3 R24, P5, R24, UR6, RZ ;  /* 0x0000000618187c10 */ /* 0x000fe4000ffbe0ff */
[----:B------:R-:W-:Y:S02]  /*0520*/  SEL R26, R26, RZ, P3 ;  /* 0x000000ff1a1a7207 */ /* 0x000fe40001800000 */
[----:B------:R-:W-:Y:S02]  /*0530*/  IADD3.X R25, R20, UR7, RZ, P5, !PT ;  /* 0x0000000714197c10 */ /* 0x000fe4000affe4ff */
[----:B------:R-:W-:Y:S01]  /*0540*/  ISETP.LT.AND P5, PT, R4, 0x158880, P1 ;  /* 0x001588800400780c */ /* 0x000fe20000fa1270 */
[----:B------:R-:W-:Y:S01]  /*0550*/  FADD R26, R26, 0.0010000000474974513054 ;  /* 0x3a83126f1a1a7421 */ /* 0x000fe20000000000 */
[----:B--2---:R-:W-:-:S03]  /*0560*/  IMAD.WIDE R10, R8, 0x4, R18 ;  /* 0x00000004080a7825 */ /* 0x004fc600078e0212 */
[----:B------:R2:W3:Y:S02]  /*0570*/  MUFU.SQRT R6, R26 ;  /* 0x0000001a00067308 */ /* 0x0004e40000002000 */
[----:B--2---:R-:W-:-:S06]  /*0580*/  CS2R R26, SRZ ;  /* 0x00000000001a7805 */ /* 0x004fcc000001ff00 */
[----:B------:R-:W2:Y:S01]  /*0590*/  @P5 LDG.E.EL.64 R26, desc[UR4][R10.64+-0x380] ;  /* 0xfffc80040a1a5981 */ /* 0x000ea2000c2e1b00 */
[C---:B---3--:R-:W-:Y:S02]  /*05a0*/  FSETP.GT.AND P6, PT, R6.reuse, 8.50705917302346158658e+37, PT ;  /* 0x7e8000000600780b */ /* 0x048fe40003fc4000 */
[----:B------:R-:W-:Y:S02]  /*05b0*/  FSETP.GEU.AND P4, PT, R6, 1.175494350822287508e-38, PT ;  /* 0x008000000600780b */ /* 0x000fe40003f8e000 */
[----:B------:R-:W-:Y:S01]  /*05c0*/  LOP3.LUT R3, R8, 0xffffffc0, RZ, 0xc0, !PT ;  /* 0xffffffc008037812 */ /* 0x000fe200078ec0ff */
[----:B------:R-:W-:Y:S01]  /*05d0*/  @!P0 FMUL R13, R13, 16777216 ;  /* 0x4b8000000d0d8820 */ /* 0x000fe20000400000 */
[----:B------:R-:W-:Y:S01]  /*05e0*/  FSEL R2, R21, 1, P6 ;  /* 0x3f80000015027808 */ /* 0x000fe20003000000 */
[----:B------:R-:W-:Y:S01]  /*05f0*/  @!P0 FMUL R5, R5, 16777216 ;  /* 0x4b80000005058820 */ /* 0x000fe20000400000 */
[----:B------:R-:W-:-:S05]  /*0600*/  ISETP.NE.AND P0, PT, R3, 0x40, PT ;  /* 0x000000400300780c */ /* 0x000fca0003f05270 */
[----:B------:R-:W-:Y:S02]  /*0610*/  @P6 FMUL R6, R6, 0.25 ;  /* 0x3e80000006066820 */ /* 0x000fe40000400000 */
[----:B------:R-:W-:Y:S02]  /*0620*/  @!P4 FMUL R2, R2, 16777216 ;  /* 0x4b8000000202c820 */ /* 0x000fe40000400000 */
[----:B------:R-:W-:Y:S01]  /*0630*/  @!P4 FMUL R6, R6, 16777216 ;  /* 0x4b8000000606c820 */ /* 0x000fe20000400000 */
[----:B------:R-:W-:Y:S01]  /*0640*/  ISETP.LT.AND P4, PT, R4, 0x158880, !P0 ;  /* 0x001588800400780c */ /* 0x000fe20004781270 */
[----:B0-----:R-:W-:Y:S01]  /*0650*/  IMAD.WIDE R28, R8, 0x4, R28 ;  /* 0x00000004081c7825 */ /* 0x001fe200078e021c */
[----:B--2---:R-:W-:Y:S02]  /*0660*/  SEL R26, R26, RZ, P5 ;  /* 0x000000ff1a1a7207 */ /* 0x004fe40002800000 */
[----:B------:R-:W-:-:S03]  /*0670*/  SEL R27, R27, RZ, P5 ;  /* 0x000000ff1b1b7207 */ /* 0x000fc60002800000 */
[----:B------:R-:W-:Y:S02]  /*0680*/  FADD R26, R26, 0.0010000000474974513054 ;  /* 0x3a83126f1a1a7421 */ /* 0x000fe40000000000 */
[----:B------:R-:W-:Y:S02]  /*0690*/  FADD R27, R27, 0.0010000000474974513054 ;  /* 0x3a83126f1b1b7421 */ /* 0x000fe40000000000 */
[----:B------:R-:W0:Y:S08]  /*06a0*/  MUFU.SQRT R15, R26 ;  /* 0x0000001a000f7308 */ /* 0x000e300000002000 */
[----:B------:R2:W3:Y:S02]  /*06b0*/  MUFU.SQRT R18, R27 ;  /* 0x0000001b00127308 */ /* 0x0004e40000002000 */
[----:B--2---:R-:W-:-:S06]  /*06c0*/  CS2R R26, SRZ ;  /* 0x00000000001a7805 */ /* 0x004fcc000001ff00 */
[----:B------:R-:W2:Y:S01]  /*06d0*/  @P4 LDG.E.EL.64 R26, desc[UR4][R28.64+-0x100] ;  /* 0xffff00041c1a4981 */ /* 0x000ea2000c2e1b00 */
[C---:B0-----:R-:W-:Y:S02]  /*06e0*/  FSETP.GEU.AND P1, PT, R15.reuse, 1.175494350822287508e-38, PT ;  /* 0x008000000f00780b */ /* 0x041fe40003f2e000 */
[----:B------:R-:W-:Y:S02]  /*06f0*/  FSETP.GT.AND P6, PT, R15, 8.50705917302346158658e+37, PT ;  /* 0x7e8000000f00780b */ /* 0x000fe40003fc4000 */
[----:B------:R-:W-:Y:S02]  /*0700*/  P2R R30, PR, RZ, 0x2 ;  /* 0x00000002ff1e7803 */ /* 0x000fe40000000000 */
[----:B---3--:R-:W-:-:S04]  /*0710*/  FSETP.GEU.AND P1, PT, R18, 1.175494350822287508e-38, PT ;  /* 0x008000001200780b */ /* 0x008fc80003f2e000 */
[----:B------:R-:W-:Y:S02]  /*0720*/  P2R R11, PR, RZ, 0x2 ;  /* 0x00000002ff0b7803 */ /* 0x000fe40000000000 */
[----:B------:R-:W-:Y:S02]  /*0730*/  P2R R3, PR, RZ, 0x1 ;  /* 0x00000001ff037803 */ /* 0x000fe40000000000 */
[----:B------:R-:W-:Y:S01]  /*0740*/  ISETP.NE.AND P0, PT, R11, RZ, PT ;  /* 0x000000ff0b00720c */ /* 0x000fe20003f05270 */
[----:B------:R-:W-:Y:S02]  /*0750*/  IMAD.IADD R39, R8, 0x1, R35 ;  /* 0x0000000108277824 */ /* 0x000fe400078e0223 */
[----:B------:R-:W-:Y:S01]  /*0760*/  @P6 FMUL R15, R15, 0.25 ;  /* 0x3e8000000f0f6820 */ /* 0x000fe20000400000 */
[----:B------:R-:W-:Y:S01]  /*0770*/  FSEL R20, R21, 1, P6 ;  /* 0x3f80000015147808 */ /* 0x000fe20003000000 */
[----:B------:R-:W0:Y:S01]  /*0780*/  LDC.64 R34, c[0x0][0x240] ;  /* 0x00009000ff227b82 */ /* 0x000e220000000a00 */
[----:B------:R-:W-:-:S02]  /*0790*/  FSETP.GT.AND P6, PT, R18, 8.50705917302346158658e+37, PT ;  /* 0x7e8000001200780b */ /* 0x000fc40003fc4000 */
[----:B------:R-:W-:Y:S02]  /*07a0*/  P2R R11, PR, RZ, 0x1 ;  /* 0x00000001ff0b7803 */ /* 0x000fe40000000000 */
[----:B------:R-:W-:Y:S02]  /*07b0*/  ISETP.NE.AND P0, PT, R30, RZ, PT ;  /* 0x000000ff1e00720c */ /* 0x000fe40003f05270 */
[----:B------:R-:W-:Y:S01]  /*07c0*/  CS2R R30, SRZ ;  /* 0x00000000001e7805 */ /* 0x000fe2000001ff00 */
[----:B-1----:R-:W-:-:S05]  /*07d0*/  IMAD.WIDE R52, R8, 0x4, R52 ;  /* 0x0000000408347825 */ /* 0x002fca00078e0234 */
[----:B------:R-:W3:Y:S01]  /*07e0*/  @P3 LDG.E.EL.64 R30, desc[UR4][R52.64] ;  /* 0x00000004341e3981 */ /* 0x000ee2000c2e1b00 */
[----:B------:R-:W-:Y:S01]  /*07f0*/  FSEL R19, R21, 1, P6 ;  /* 0x3f80000015137808 */ /* 0x000fe20003000000 */
[----:B------:R-:W-:Y:S01]  /*0800*/  @P6 FMUL R18, R18, 0.25 ;  /* 0x3e80000012126820 */ /* 0x000fe20000400000 */
[----:B------:R-:W-:Y:S01]  /*0810*/  IMAD.WIDE R36, R39, 0x4, R36 ;  /* 0x0000000427247825 */ /* 0x000fe200078e0224 */
[----:B------:R-:W-:Y:S02]  /*0820*/  CS2R R38, SRZ ;  /* 0x0000000000267805 */ /* 0x000fe4000001ff00 */
[----:B------:R-:W-:Y:S01]  /*0830*/  P2R R10, PR, RZ, 0x20 ;  /* 0x00000020ff0a7803 */ /* 0x000fe20000000000 */
[----:B------:R-:W-:-:S03]  /*0840*/  FADD R49, R49, 0.0010000000474974513054 ;  /* 0x3a83126f31317421 */ /* 0x000fc60000000000 */
[----:B------:R1:W4:Y:S01]  /*0850*/  @P3 LDG.E.EL.64 R38, desc[UR4][R36.64] ;  /* 0x0000000424263981 */ /* 0x000322000c2e1b00 */
[----:B0-----:R-:W-:-:S04]  /*0860*/  IMAD.WIDE R34, R8, 0x4, R34 ;  /* 0x0000000408227825 */ /* 0x001fc800078e0222 */
[----:B-1----:R-:W-:-:S04]  /*0870*/  FADD R36, R46, 0.0010000000474974513054 ;  /* 0x3a83126f2e247421 */ /* 0x002fc80000000000 */
[----:B------:R0:W1:Y:S01]  /*0880*/  MUFU.SQRT R46, R36 ;  /* 0x00000024002e7308 */ /* 0x0000620000002000 */
[----:B------:R-:W-:Y:S02]  /*0890*/  P2R R44, PR, RZ, 0x1 ;  /* 0x00000001ff2c7803 */ /* 0x000fe40000000000 */
[----:B------:R-:W-:Y:S01]  /*08a0*/  CS2R R28, SRZ ;  /* 0x00000000001c7805 */ /* 0x000fe2000001ff00 */
[----:B------:R-:W-:-:S05]  /*08b0*/  IMAD.WIDE R40, R8, 0x4, R40 ;  /* 0x0000000408287825 */ /* 0x000fca00078e0228 */
[----:B------:R5:W3:Y:S01]  /*08c0*/  @P3 LDG.E.EL.64 R28, desc[UR4][R40.64] ;  /* 0x00000004281c3981 */ /* 0x000ae2000c2e1b00 */
[----:B------:R-:W-:Y:S01]  /*08d0*/  CS2R R32, SRZ ;  /* 0x0000000000207805 */ /* 0x000fe2000001ff00 */
[----:B------:R-:W-:Y:S01]  /*08e0*/  IMAD.WIDE R42, R8, 0x4, R42 ;  /* 0x00000004082a7825 */ /* 0x000fe200078e022a */
[----:B0-----:R-:W0:Y:S01]  /*08f0*/  LDC.64 R36, c[0x0][0x258] ;  /* 0x00009600ff247b82 */ /* 0x001e220000000a00 */
[----:B-1----:R-:W-:-:S03]  /*0900*/  FSETP.GEU.AND P1, PT, R46, 1.175494350822287508e-38, PT ;  /* 0x008000002e00780b */ /* 0x002fc60003f2e000 */
[----:B------:R1:W3:Y:S04]  /*0910*/  @P3 LDG.E.EL.64 R32, desc[UR4][R42.64] ;  /* 0x000000042a203981 */ /* 0x0002e8000c2e1b00 */
[----:B-----5:R-:W5:Y:S01]  /*0920*/  LDC.64 R40, c[0x0][0x250] ;  /* 0x00009400ff287b82 */ /* 0x020f620000000a00 */
[----:B-1----:R-:W-:Y:S01]  /*0930*/  CS2R R42, SRZ ;  /* 0x00000000002a7805 */ /* 0x002fe2000001ff00 */
[----:B-----5:R-:W-:-:S05]  /*0940*/  IMAD.WIDE R40, R8, 0x4, R40 ;  /* 0x0000000408287825 */ /* 0x020fca00078e0228 */
[----:B------:R1:W5:Y:S02]  /*0950*/  @P4 LDG.E.EL.64 R42, desc[UR4][R40.64+-0x100] ;  /* 0xffff0004282a4981 */ /* 0x000364000c2e1b00 */
[----:B-1----:R-:W1:Y:S01]  /*0960*/  LDC.64 R40, c[0x0][0x290] ;  /* 0x0000a400ff287b82 */ /* 0x002e620000000a00 */
[----:B0-----:R-:W-:-:S04]  /*0970*/  IMAD.WIDE R36, R8, 0x4, R36 ;  /* 0x0000000408247825 */ /* 0x001fc800078e0224 */
[----:B-1----:R-:W-:Y:S01]  /*0980*/  IMAD.WIDE R40, R8, 0x4, R40 ;  /* 0x0000000408287825 */ /* 0x002fe200078e0228 */
[----:B--2---:R-:W-:-:S05]  /*0990*/  SEL R26, R26, RZ, P4 ;  /* 0x000000ff1a1a7207 */ /* 0x004fca0002000000 */
[----:B------:R-:W-:-:S04]  /*09a0*/  FADD R26, R26, 0.0010000000474974513054 ;  /* 0x3a83126f1a1a7421 */ /* 0x000fc80000000000 */
[----:B------:R-:W0:Y:S01]  /*09b0*/  MUFU.SQRT R51, R26 ;  /* 0x0000001a00337308 */ /* 0x000e220000002000 */
[----:B------:R-:W-:-:S05]  /*09c0*/  SEL R27, R27, RZ, P4 ;  /* 0x000000ff1b1b7207 */ /* 0x000fca0002000000 */
[----:B------:R-:W-:-:S04]  /*09d0*/  FADD R53, R27, 0.0010000000474974513054 ;  /* 0x3a83126f1b357421 */ /* 0x000fc80000000000 */
[----:B------:R-:W1:Y:S01]  /*09e0*/  MUFU.SQRT R52, R53 ;  /* 0x0000003500347308 */ /* 0x000e620000002000 */
[C---:B0-----:R-:W-:Y:S02]  /*09f0*/  FSETP.GT.AND P6, PT, R51.reuse, 8.50705917302346158658e+37, PT ;  /* 0x7e8000003300780b */ /* 0x041fe40003fc4000 */
[----:B------:R-:W-:Y:S02]  /*0a00*/  CS2R R26, SRZ ;  /* 0x00000000001a7805 */ /* 0x000fe4000001ff00 */
[----:B------:R-:W-:Y:S02]  /*0a10*/  FSETP.GEU.AND P5, PT, R51, 1.175494350822287508e-38, PT ;  /* 0x008000003300780b */ /* 0x000fe40003fae000 */
[----:B------:R-:W-:Y:S02]  /*0a20*/  FSEL R50, R21, 1, P6 ;  /* 0x3f80000015327808 */ /* 0x000fe40003000000 */
[----:B------:R0:W2:Y:S05]  /*0a30*/  @P4 LDG.E.EL.64 R26, desc[UR4][R34.64+-0x100] ;  /* 0xffff0004221a4981 */ /* 0x0000aa000c2e1b00 */
[----:B------:R-:W-:Y:S01]  /*0a40*/  @P6 FMUL R51, R51, 0.25 ;  /* 0x3e80000033336820 */ /* 0x000fe20000400000 */
[C---:B-1----:R-:W-:Y:S01]  /*0a50*/  FSETP.GT.AND P6, PT, R52.reuse, 8.50705917302346158658e+37, PT ;  /* 0x7e8000003400780b */ /* 0x042fe20003fc4000 */
[----:B0-----:R-:W0:Y:S01]  /*0a60*/  MUFU.SQRT R35, R49 ;  /* 0x0000003100237308 */ /* 0x001e220000002000 */
[----:B------:R-:W-:-:S02]  /*0a70*/  FSETP.GEU.AND P2, PT, R52, 1.175494350822287508e-38, PT ;  /* 0x008000003400780b */ /* 0x000fc40003f4e000 */
[----:B------:R-:W-:-:S09]  /*0a80*/  FSEL R53, R21, 1, P6 ;  /* 0x3f80000015357808 */ /* 0x000fd20003000000 */
[----:B------:R-:W-:Y:S01]  /*0a90*/  @P6 FMUL R52, R52, 0.25 ;  /* 0x3e80000034346820 */ /* 0x000fe20000400000 */
[----:B------:R-:W-:Y:S02]  /*0aa0*/  FSETP.GT.AND P6, PT, R46, 8.50705917302346158658e+37, PT ;  /* 0x7e8000002e00780b */ /* 0x000fe40003fc4000 */
[----:B0-----:R-:W-:Y:S02]  /*0ab0*/  FSETP.GT.AND P0, PT, R35, 8.50705917302346158658e+37, PT ;  /* 0x7e8000002300780b */ /* 0x001fe40003f04000 */
[C---:B------:R-:W-:Y:S02]  /*0ac0*/  FSEL R34, R21.reuse, 1, P6 ;  /* 0x3f80000015227808 */ /* 0x040fe40003000000 */
[----:B------:R-:W-:-:S07]  /*0ad0*/  FSEL R21, R21, 1, P0 ;  /* 0x3f80000015157808 */ /* 0x000fce0000000000 */
[----:B------:R-:W-:Y:S01]  /*0ae0*/  @P6 FMUL R46, R46, 0.25 ;  /* 0x3e8000002e2e6820 */ /* 0x000fe20000400000 */
[C---:B------:R-:W-:Y:S01]  /*0af0*/  FSETP.GEU.AND P6, PT, R35.reuse, 1.175494350822287508e-38, PT ;  /* 0x008000002300780b */ /* 0x040fe20003fce000 */
[----:B------:R-:W-:Y:S01]  /*0b00*/  @P0 FMUL R35, R35, 0.25 ;  /* 0x3e80000023230820 */ /* 0x000fe20000400000 */
[----:B------:R-:W-:-:S13]  /*0b10*/  ISETP.NE.AND P0, PT, R44, RZ, PT ;  /* 0x000000ff2c00720c */ /* 0x000fda0003f05270 */
[----:B------:R-:W-:Y:S01]  /*0b20*/  @!P0 FMUL R15, R15, 16777216 ;  /* 0x4b8000000f0f8820 */ /* 0x000fe20000400000 */
[----:B------:R-:W-:Y:S01]  /*0b30*/  @!P0 FMUL R20, R20, 16777216 ;  /* 0x4b80000014148820 */ /* 0x000fe20000400000 */
[----:B------:R-:W-:Y:S01]  /*0b40*/  ISETP.NE.AND P0, PT, R11, RZ, PT ;  /* 0x000000ff0b00720c */ /* 0x000fe20003f05270 */
[----:B------:R-:W-:Y:S01]  /*0b50*/  @!P1 FMUL R46, R46, 16777216 ;  /* 0x4b8000002e2e9820 */ /* 0x000fe20000400000 */
[----:B------:R-:W-:Y:S01]  /*0b60*/  @!P1 FMUL R34, R34, 16777216 ;  /* 0x4b80000022229820 */ /* 0x000fe20000400000 */
[----:B------:R-:W-:-:S10]  /*0b70*/  ISETP.NE.AND P1, PT, R7, RZ, PT ;  /* 0x000000ff0700720c */ /* 0x000fd40003f25270 */
[----:B------:R-:W-:Y:S01]  /*0b80*/  @!P0 FMUL R18, R18, 16777216 ;  /* 0x4b80000012128820 */ /* 0x000fe20000400000 */
[----:B------:R-:W-:Y:S01]  /*0b90*/  @!P0 FMUL R19, R19, 16777216 ;  /* 0x4b80000013138820 */ /* 0x000fe20000400000 */
[----:B------:R-:W-:Y:S02]  /*0ba0*/  ISETP.NE.AND P0, PT, R3, RZ, PT ;  /* 0x000000ff0300720c */ /* 0x000fe40003f05270 */
[----:B------:R0:W1:Y:S02]  /*0bb0*/  MUFU.RCP R3, R6 ;  /* 0x0000000600037308 */ /* 0x0000640000001000 */
[----:B0-----:R-:W-:Y:S01]  /*0bc0*/  CS2R R6, SRZ ;  /* 0x0000000000067805 */ /* 0x001fe2000001ff00 */
[----:B------:R-:W-:Y:S01]  /*0bd0*/  @!P2 FMUL R52, R52, 16777216 ;  /* 0x4b8000003434a820 */ /* 0x000fe20000400000 */
[----:B------:R-:W-:-:S04]  /*0be0*/  @!P2 FMUL R53, R53, 16777216 ;  /* 0x4b8000003535a820 */ /* 0x000fc80000400000 */
[----:B------:R0:W2:Y:S01]  /*0bf0*/  @P4 LDG.E.EL.64 R6, desc[UR4][R22.64+-0x100] ;  /* 0xffff000416064981 */ /* 0x0000a2000c2e1b00 */
[----:B------:R-:W-:Y:S01]  /*0c00*/  ISETP.NE.AND P2, PT, R0, RZ, PT ;  /* 0x000000ff0000720c */ /* 0x000fe20003f45270 */
[----:B------:R-:W-:Y:S01]  /*0c10*/  @!P6 FMUL R35, R35, 16777216 ;  /* 0x4b8000002323e820 */ /* 0x000fe20000400000 */
[----:B-1----:R-:W-:Y:S01]  /*0c20*/  FMUL R0, R3, R2 ;  /* 0x0000000203007220 */ /* 0x002fe20000400000 */
[----:B0-----:R-:W0:Y:S01]  /*0c30*/  LDC.64 R22, c[0x0][0x2a0] ;  /* 0x0000a800ff167b82 */ /* 0x001e220000000a00 */
[----:B------:R-:W-:Y:S08]  /*0c40*/  MUFU.RCP R2, R13 ;  /* 0x0000000d00027308 */ /* 0x000ff00000001000 */
[----:B------:R-:W1:Y:S08]  /*0c50*/  MUFU.RCP R44, R52 ;  /* 0x00000034002c7308 */ /* 0x000e700000001000 */
[----:B------:R-:W3:Y:S08]  /*0c60*/  MUFU.RCP R13, R46 ;  /* 0x0000002e000d7308 */ /* 0x000ef00000001000 */
[----:B------:R-:W4:Y:S01]  /*0c70*/  MUFU.RCP R52, R35 ;  /* 0x0000002300347308 */ /* 0x000f220000001000 */
[----:B------:R-:W-:Y:S01]  /*0c80*/  @!P6 FMUL R21, R21, 16777216 ;  /* 0x4b8000001515e820 */ /* 0x000fe20000400000 */
[----:B-1----:R-:W-:Y:S01]  /*0c90*/  FMUL R44, R44, R53 ;  /* 0x000000352c2c7220 */ /* 0x002fe20000400000 */
[----:B---3--:R-:W-:-:S02]  /*0ca0*/  FMUL R34, R13, R34 ;  /* 0x000000220d227220 */ /* 0x008fc40000400000 */
[----:B----4-:R-:W-:Y:S01]  /*0cb0*/  FMUL R13, R52, R21 ;  /* 0x00000015340d7220 */ /* 0x010fe20000400000 */
[----:B0-----:R-:W-:Y:S02]  /*0cc0*/  IMAD.WIDE R52, R8, 0x4, R22 ;  /* 0x0000000408347825 */ /* 0x001fe400078e0216 */
[----:B------:R-:W0:Y:S02]  /*0cd0*/  LDC.64 R22, c[0x0][0x2a8] ;  /* 0x0000aa00ff167b82 */ /* 0x000e240000000a00 */
[----:B------:R-:W-:Y:S01]  /*0ce0*/  @!P5 FMUL R51, R51, 16777216 ;  /* 0x4b8000003333d820 */ /* 0x000fe20000400000 */
[----:B------:R-:W-:Y:S01]  /*0cf0*/  @!P5 FMUL R50, R50, 16777216 ;  /* 0x4b8000003232d820 */ /* 0x000fe20000400000 */
[----:B------:R-:W-:Y:S01]  /*0d00*/  FMUL R5, R2, R5 ;  /* 0x0000000502057220 */ /* 0x000fe20000400000 */
[----:B------:R-:W1:Y:S01]  /*0d10*/  MUFU.RCP R15, R15 ;  /* 0x0000000f000f7308 */ /* 0x000e620000001000 */
[----:B------:R-:W-:Y:S02]  /*0d20*/  ISETP.NE.AND P5, PT, R10, RZ, PT ;  /* 0x000000ff0a00720c */ /* 0x000fe40003fa5270 */
[----:B------:R-:W-:-:S02]  /*0d30*/  CS2R R2, SRZ ;  /* 0x0000000000027805 */ /* 0x000fc4000001ff00 */
[----:B------:R-:W-:-:S04]  /*0d40*/  CS2R R10, SRZ ;  /* 0x00000000000a7805 */ /* 0x000fc8000001ff00 */
[----:B------:R3:W4:Y:S05]  /*0d50*/  @P4 LDG.E.EL.64 R2, desc[UR4][R36.64+-0x100] ;  /* 0xffff000424024981 */ /* 0x00072a000c2e1b00 */
[----:B------:R0:W4:Y:S01]  /*0d60*/  @P5 LDG.E.EL.64 R10, desc[UR4][R24.64+-0x380] ;  /* 0xfffc8004180a5981 */ /* 0x000122000c2e1b00 */
[----:B---3--:R-:W-:Y:S01]  /*0d70*/  CS2R R36, SRZ ;  /* 0x0000000000247805 */ /* 0x008fe2000001ff00 */
[----:B-1----:R-:W-:Y:S01]  /*0d80*/  FMUL R46, R15, R20 ;  /* 0x000000140f2e7220 */ /* 0x002fe20000400000 */
[----:B------:R-:W-:Y:S01]  /*0d90*/  CS2R R20, SRZ ;  /* 0x0000000000147805 */ /* 0x000fe2000001ff00 */
[----:B0-----:R-:W-:-:S03]  /*0da0*/  IMAD.WIDE R22, R8, 0x4, R22 ;  /* 0x0000000408167825 */ /* 0x001fc600078e0216 */
[----:B------:R-:W3:Y:S01]  /*0db0*/  @P5 LDG.E.EL.64 R36, desc[UR4][R40.64+-0x380] ;  /* 0xfffc800428245981 */ /* 0x000ee2000c2e1b00 */
[----:B------:R-:W-:-:S03]  /*0dc0*/  CS2R R24, SRZ ;  /* 0x0000000000187805 */ /* 0x000fc6000001ff00 */
[----:B------:R-:W3:Y:S04]  /*0dd0*/  @P5 LDG.E.EL.64 R20, desc[UR4][R52.64+-0x380] ;  /* 0xfffc800434145981 */ /* 0x000ee8000c2e1b00 */
[----:B------:R3:W3:Y:S01]  /*0de0*/  @P5 LDG.E.EL.64 R24, desc[UR4][R22.64+-0x380] ;  /* 0xfffc800416185981 */ /* 0x0006e2000c2e1b00 */
[----:B------:R-:W0:Y:S01]  /*0df0*/  MUFU.RCP R18, R18 ;  /* 0x0000001200127308 */ /* 0x000e220000001000 */
[----:B------:R-:W-:Y:S02]  /*0e00*/  SEL R28, R28, RZ, P3 ;  /* 0x000000ff1c1c7207 */ /* 0x000fe40001800000 */
[----:B------:R-:W-:Y:S02]  /*0e10*/  SEL R15, R38, RZ, P3 ;  /* 0x000000ff260f7207 */ /* 0x000fe40001800000 */
[----:B------:R-:W-:-:S03]  /*0e20*/  SEL R29, R29, RZ, P3 ;  /* 0x000000ff1d1d7207 */ /* 0x000fc60001800000 */
[----:B------:R-:W-:Y:S01]  /*0e30*/  FADD R15, R15, -R28 ;  /* 0x8000001c0f0f7221 */ /* 0x000fe20000000000 */
[----:B------:R-:W-:Y:S01]  /*0e40*/  SEL R32, R32, RZ, P3 ;  /* 0x000000ff20207207 */ /* 0x000fe20001800000 */
[----:B0-----:R-:W-:Y:S01]  /*0e50*/  FMUL R19, R18, R19 ;  /* 0x0000001312137220 */ /* 0x001fe20000400000 */
[----:B------:R-:W-:Y:S01]  /*0e60*/  SEL R18, R39, RZ, P3 ;  /* 0x000000ff27127207 */ /* 0x000fe20001800000 */
[----:B------:R-:W-:Y:S01]  /*0e70*/  FMUL R0, R0, R15 ;  /* 0x0000000f00007220 */ /* 0x000fe20000400000 */
[----:B------:R-:W-:-:S03]  /*0e80*/  SEL R15, R30, RZ, P3 ;  /* 0x000000ff1e0f7207 */ /* 0x000fc60001800000 */
[----:B------:R-:W-:Y:S02]  /*0e90*/  FADD R18, R18, -R29 ;  /* 0x8000001d12127221 */ /* 0x000fe40000000000 */
[----:B------:R-:W-:Y:S01]  /*0ea0*/  FFMA R0, R15, R0, R32 ;  /* 0x000000000f007223 */ /* 0x000fe20000000020 */
[----:B------:R-:W-:Y:S01]  /*0eb0*/  FADD R45, R48, -R45 ;  /* 0x8000002d302d7221 */ /* 0x000fe20000000000 */
[----:B------:R-:W0:Y:S01]  /*0ec0*/  MUFU.RCP R51, R51 ;  /* 0x0000003300337308 */ /* 0x000e220000001000 */
[----:B------:R-:W-:Y:S02]  /*0ed0*/  FADD R16, R47, -R16 ;  /* 0x800000102f107221 */ /* 0x000fe40000000000 */
[----:B------:R-:W-:Y:S02]  /*0ee0*/  FMUL R34, R34, R45 ;  /* 0x0000002d22227220 */ /* 0x000fe40000400000 */
[----:B------:R-:W-:Y:S02]  /*0ef0*/  FMUL R13, R13, R16 ;  /* 0x000000100d0d7220 */ /* 0x000fe40000400000 */
[----:B------:R-:W-:Y:S01]  /*0f00*/  FFMA R9, R14, R34, R9 ;  /* 0x000000220e097223 */ /* 0x000fe20000000009 */
[----:B-----5:R-:W-:Y:S01]  /*0f10*/  SEL R42, R42, RZ, P4 ;  /* 0x000000ff2a2a7207 */ /* 0x020fe20002000000 */
[----:B------:R-:W-:Y:S01]  /*0f20*/  FFMA R12, R17, R13, R12 ;  /* 0x0000000d110c7223 */ /* 0x000fe2000000000c */
[----:B0-----:R-:W-:Y:S01]  /*0f30*/  FMUL R50, R51, R50 ;  /* 0x0000003233327220 */ /* 0x001fe20000400000 */
[----:B------:R-:W-:Y:S01]  /*0f40*/  ISETP.GT.AND P6, PT, R8, 0xdf, PT ;  /* 0x000000df0800780c */ /* 0x000fe20003fc4270 */
[----:B------:R-:W-:Y:S01]  /*0f50*/  FMUL R5, R5, R18 ;  /* 0x0000001205057220 */ /* 0x000fe20000400000 */
[----:B------:R-:W-:-:S02]  /*0f60*/  SEL R8, R31, RZ, P3 ;  /* 0x000000ff1f087207 */ /* 0x000fc40001800000 */
[----:B------:R-:W-:Y:S02]  /*0f70*/  SEL R33, R33, RZ, P3 ;  /* 0x000000ff21217207 */ /* 0x000fe40001800000 */
[----:B--2---:R-:W-:Y:S02]  /*0f80*/  SEL R29, R26, RZ, P4 ;  /* 0x000000ff1a1d7207 */ /* 0x004fe40002000000 */
[----:B------:R-:W-:Y:S02]  /*0f90*/  SEL R26, R27, RZ, P4 ;  /* 0x000000ff1b1a7207 */ /* 0x000fe40002000000 */
[----:B------:R-:W-:-:S05]  /*0fa0*/  SEL R6, R6, RZ, P4 ;  /* 0x000000ff06067207 */ /* 0x000fca0002000000 */
[----:B------:R-:W-:Y:S01]  /*0fb0*/  FADD R15, R6, -R29 ;  /* 0x8000001d060f7221 */ /* 0x000fe20000000000 */
[----:B------:R-:W-:-:S05]  /*0fc0*/  SEL R7, R7, RZ, P4 ;  /* 0x000000ff07077207 */ /* 0x000fca0002000000 */
[----:B------:R-:W-:Y:S01]  /*0fd0*/  FADD R7, R7, -R26 ;  /* 0x8000001a07077221 */ /* 0x000fe20000000000 */
[----:B------:R-:W-:-:S03]  /*0fe0*/  FMUL R15, R50, R15 ;  /* 0x0000000f320f7220 */ /* 0x000fc60000400000 */
[----:B------:R-:W-:Y:S01]  /*0ff0*/  FMUL R7, R44, R7 ;  /* 0x000000072c077220 */ /* 0x000fe20000400000 */
[----:B----4-:R-:W-:Y:S02]  /*1000*/  SEL R10, R10, RZ, P5 ;  /* 0x000000ff0a0a7207 */ /* 0x010fe40002800000 */
[----:B------:R-:W-:Y:S02]  /*1010*/  SEL R6, R11, RZ, P5 ;  /* 0x000000ff0b067207 */ /* 0x000fe40002800000 */
[----:B---3--:R-:W-:Y:S02]  /*1020*/  SEL R23, R36, RZ, P5 ;  /* 0x000000ff24177207 */ /* 0x008fe40002800000 */
[----:B------:R-:W-:-:S03]  /*1030*/  SEL R37, R37, RZ, P5 ;  /* 0x000000ff25257207 */ /* 0x000fc60002800000 */
[----:B------:R-:W-:Y:S02]  /*1040*/  FADD R11, R10, -R23 ;  /* 0x800000170a0b7221 */ /* 0x000fe40000000000 */
[----:B------:R-:W-:Y:S01]  /*1050*/  FADD R6, R6, -R37 ;  /* 0x8000002506067221 */ /* 0x000fe20000000000 */
[----:B------:R-:W-:Y:S01]  /*1060*/  SEL R23, R20, RZ, P5 ;  /* 0x000000ff14177207 */ /* 0x000fe20002800000 */
[----:B------:R-:W-:Y:S01]  /*1070*/  FMUL R11, R46, R11 ;  /* 0x0000000b2e0b7220 */ /* 0x000fe20000400000 */
[----:B------:R-:W-:Y:S01]  /*1080*/  SEL R24, R24, RZ, P5 ;  /* 0x000000ff18187207 */ /* 0x000fe20002800000 */
[----:B------:R-:W-:Y:S01]  /*1090*/  FMUL R6, R19, R6 ;  /* 0x0000000613067220 */ /* 0x000fe20000400000 */
[----:B------:R-:W-:Y:S02]  /*10a0*/  SEL R10, R21, RZ, P5 ;  /* 0x000000ff150a7207 */ /* 0x000fe40002800000 */
[----:B------:R-:W-:Y:S01]  /*10b0*/  SEL R25, R25, RZ, P5 ;  /* 0x000000ff19197207 */ /* 0x000fe20002800000 */
[----:B------:R-:W-:Y:S01]  /*10c0*/  FFMA R11, R23, R11, R24 ;  /* 0x0000000b170b7223 */ /* 0x000fe20000000018 */
[----:B------:R-:W-:-:S02]  /*10d0*/  SEL R13, R2, RZ, P4 ;  /* 0x000000ff020d7207 */ /* 0x000fc40002000000 */
[----:B------:R-:W-:Y:S01]  /*10e0*/  SEL R17, R3, RZ, P4 ;  /* 0x000000ff03117207 */ /* 0x000fe20002000000 */
[----:B------:R-:W-:Y:S01]  /*10f0*/  FFMA R6, R10, R6, R25 ;  /* 0x000000060a067223 */ /* 0x000fe20000000019 */
[----:B------:R-:W-:Y:S01]  /*1100*/  SEL R10, R43, RZ, P4 ;  /* 0x000000ff2b0a7207 */ /* 0x000fe20002000000 */
[----:B------:R-:W0:Y:S01]  /*1110*/  LDC.64 R2, c[0x0][0x2b0] ;  /* 0x0000ac00ff027b82 */ /* 0x000e220000000a00 */
[----:B------:R-:W-:Y:S02]  /*1120*/  FSETP.GEU.AND P4, PT, R9, RZ, PT ;  /* 0x000000ff0900720b */ /* 0x000fe40003f8e000 */
[----:B------:R-:W-:Y:S02]  /*1130*/  FSETP.GEU.AND P5, PT, R11, RZ, PT ;  /* 0x000000ff0b00720b */ /* 0x000fe40003fae000 */
[----:B------:R-:W-:Y:S02]  /*1140*/  FSEL R16, R9, RZ, P4 ;  /* 0x000000ff09107208 */ /* 0x000fe40002000000 */
[----:B------:R-:W-:-:S02]  /*1150*/  FSETP.GEU.AND P4, PT, R12, RZ, PT ;  /* 0x000000ff0c00720b */ /* 0x000fc40003f8e000 */
[----:B------:R-:W-:Y:S01]  /*1160*/  FSEL R11, R11, RZ, P5 ;  /* 0x000000ff0b0b7208 */ /* 0x000fe20002800000 */
[----:B------:R-:W-:Y:S01]  /*1170*/  FFMA R7, R10, R7, R17 ;  /* 0x000000070a077223 */ /* 0x000fe20000000011 */
[----:B------:R-:W-:Y:S02]  /*1180*/  FSETP.GEU.AND P5, PT, R6, RZ, PT ;  /* 0x000000ff0600720b */ /* 0x000fe40003fae000 */
[----:B------:R-:W-:Y:S01]  /*1190*/  FSEL R17, R12, RZ, P4 ;  /* 0x000000ff0c117208 */ /* 0x000fe20002000000 */
[----:B------:R-:W-:Y:S01]  /*11a0*/  FFMA R15, R42, R15, R13 ;  /* 0x0000000f2a0f7223 */ /* 0x000fe2000000000d */
[----:B------:R-:W-:Y:S02]  /*11b0*/  ISETP.GE.AND P4, PT, R4, 0x158880, PT ;  /* 0x001588800400780c */ /* 0x000fe40003f86270 */
[----:B------:R-:W-:Y:S02]  /*11c0*/  FSEL R6, R6, RZ, P5 ;  /* 0x000000ff06067208 */ /* 0x000fe40002800000 */
[----:B------:R-:W-:-:S02]  /*11d0*/  @P2 FSEL R16, R11, RZ, P6 ;  /* 0x000000ff0b102208 */ /* 0x000fc40003000000 */
[----:B------:R-:W-:Y:S01]  /*11e0*/  @P2 FSEL R17, R6, RZ, P6 ;  /* 0x000000ff06112208 */ /* 0x000fe20003000000 */
[----:B------:R-:W-:Y:S01]  /*11f0*/  FFMA R6, R8, R5, R33 ;  /* 0x0000000508067223 */ /* 0x000fe20000000021 */
[----:B------:R-:W-:Y:S02]  /*1200*/  FSETP.GEU.AND P2, PT, R15, RZ, PT ;  /* 0x000000ff0f00720b */ /* 0x000fe40003f4e000 */
[----:B------:R-:W-:Y:S02]  /*1210*/  FSETP.GEU.AND P3, PT, R7, RZ, PT ;  /* 0x000000ff0700720b */ /* 0x000fe40003f6e000 */
[----:B------:R-:W-:Y:S02]  /*1220*/  @!P0 FSEL R16, R15, RZ, P2 ;  /* 0x000000ff0f108208 */ /* 0x000fe40001000000 */
[----:B------:R-:W-:Y:S02]  /*1230*/  @!P0 FSEL R17, R7, RZ, P3 ;  /* 0x000000ff07118208 */ /* 0x000fe40001800000 */
[----:B------:R-:W-:-:S02]  /*1240*/  FSETP.GEU.AND P0, PT, R0, RZ, PT ;  /* 0x000000ff0000720b */ /* 0x000fc40003f0e000 */
[----:B------:R-:W-:Y:S01]  /*1250*/  FSETP.GEU.AND P2, PT, R6, RZ, PT ;  /* 0x000000ff0600720b */ /* 0x000fe20003f4e000 */
[----:B0-----:R-:W-:Y:S01]  /*1260*/  IMAD.WIDE R4, R4, 0x4, R2 ;  /* 0x0000000404047825 */ /* 0x001fe200078e0202 */
[----:B------:R-:W-:Y:S02]  /*1270*/  @!P1 FSEL R16, R0, RZ, P0 ;  /* 0x000000ff00109208 */ /* 0x000fe40000000000 */
[----:B------:R-:W-:Y:S01]  /*1280*/  @!P1 FSEL R17, R6, RZ, P2 ;  /* 0x000000ff06119208 */ /* 0x000fe20001000000 */
[----:B------:R-:W-:Y:S08]  /*1290*/  @P4 EXIT ;  /* 0x000000000000494d */ /* 0x000ff00003800000 */
[----:B------:R-:W-:Y:S01]  /*12a0*/  STG.E.64 desc[UR4][R4.64], R16 ;  /* 0x0000001004007986 */ /* 0x000fe2000c101b04 */
[----:B------:R-:W-:Y:S05]  /*12b0*/  EXIT ;  /* 0x000000000000794d */ /* 0x000fea0003800000 */
.L_x_0:
[----:B------:R-:W-:-:S00]  /*12c0*/  BRA `(.L_x_0) ;  /* 0xfffffffc00fc7947 */ /* 0x000fc0000383ffff */
[----:B------:R-:W-:-:S00]  /*12d0*/  NOP ;  /* 0x0000000000007918 */ /* 0x000fc00000000000 */
        /* <DEDUP_REMOVED lines=10> */
.L_x_1:


//--------------------- .nv.global.init           --------------------------
	.section	.nv.global.init,"aw",@progbits
.nv.global.init:
	.type		_$_str,@object
	.size		_$_str,(_$_str_$_2 - _$_str)
_$_str:
        /*0000*/ 	.byte	0x5f, 0x5f, 0x43, 0x55, 0x44, 0x41, 0x5f, 0x46, 0x54, 0x5a, 0x00
	.type		_$_str_$_2,@object
	.size		_$_str_$_2,(.L_1 - _$_str_$_2)
_$_str_$_2:
        /*000b*/ 	.byte	0x5f, 0x5f, 0x43, 0x55, 0x44, 0x41, 0x5f, 0x50, 0x52, 0x45, 0x43, 0x5f, 0x53, 0x51, 0x52, 0x54
        /*001b*/ 	.byte	0x00
.L_1:


//--------------------- .nv.constant0.triton_poi_fused_cat_31 --------------------------
	.section	.nv.constant0.triton_poi_fused_cat_31,"a",@progbits
	.sectionflags	@""
	.align	4
.nv.constant0.triton_poi_fused_cat_31:
	.zero		700
